//
// Generated by NVIDIA NVVM Compiler
//
// Compiler Build ID: CL-36424714
// Cuda compilation tools, release 13.0, V13.0.88
// Based on NVVM 20.0.0
//

.version 9.0
.target sm_100
.address_size 64

	// .globl	_Z14different_testv

.visible .entry _Z14different_testv()
.maxntid 64
.minnctapersm 1
{
	.reg .pred 	%p<2>;
	.reg .b32 	%r<3>;

	mov.u32 	%r1, %tid.x;
	and.b32  	%r2, %r1, 32;
	setp.ne.s32 	%p1, %r2, 0;
	@%p1 bra 	$L__BB0_2;
	// begin inline asm
	bar.sync 0, 96;
	// end inline asm
	bra.uni 	$L__BB0_3;
$L__BB0_2:
	// begin inline asm
	bar.sync 0, 128;
	// end inline asm
$L__BB0_3:
	ret;

}


// ===== COMPILED SASS (sm_100) =====

	.target	sm_100

	.elftype	@"ET_EXEC"


//--------------------- .note.nv.tkinfo           --------------------------
	.section	.note.nv.tkinfo,"",@"SHT_NOTE"
	.sectionflags	@"SHF_NOTE_NV_TKINFO"
	.tkinfo
        /*0018*/ 	.word	0x00000002
        /*0030*/ 	.string	""
        /*0030*/ 	.string	"ptxas"
        /*0030*/ 	.string	"Cuda compilation tools, release 13.0, V13.0.88"
        /*0030*/ 	.string	"Build cuda_13.0.r13.0/compiler.36424714_0"
        /*0030*/ 	.string	"-arch sm_100 -m 64 "



//--------------------- .note.nv.cuinfo           --------------------------
	.section	.note.nv.cuinfo,"",@"SHT_NOTE"
	.sectionflags	@"SHF_NOTE_NV_CUINFO"
        /*0018*/ 	.short	0x0002
        /*001a*/ 	.short	0x0064
        /*001c*/ 	.short	0x0082
	.zero		2


//--------------------- .nv.info                  --------------------------
	.section	.nv.info,"",@"SHT_CUDA_INFO"
	.align	4


	//----- nvinfo : EIATTR_REGCOUNT
	.align		4
        /*0000*/ 	.byte	0x04, 0x2f
        /*0002*/ 	.short	(.L_1 - .L_0)
	.align		4
.L_0:
        /*0004*/ 	.word	index@(_Z14different_testv)
        /*0008*/ 	.word	0x00000004


	//----- nvinfo : EIATTR_FRAME_SIZE
	.align		4
.L_1:
        /*000c*/ 	.byte	0x04, 0x11
        /*000e*/ 	.short	(.L_3 - .L_2)
	.align		4
.L_2:
        /*0010*/ 	.word	index@(_Z14different_testv)
        /*0014*/ 	.word	0x00000000


	//----- nvinfo : EIATTR_MIN_STACK_SIZE
	.align		4
.L_3:
        /*0018*/ 	.byte	0x04, 0x12
        /*001a*/ 	.short	(.L_5 - .L_4)
	.align		4
.L_4:
        /*001c*/ 	.word	index@(_Z14different_testv)
        /*0020*/ 	.word	0x00000000
.L_5:


//--------------------- .nv.compat                --------------------------
	.section	.nv.compat,"",@"SHT_CUDA_COMPAT_INFO"
	.align	4
        /*0000*/ 	.byte	0x02, 0x09, 0x00, 0x00, 0x02, 0x02, 0x01, 0x00, 0x02, 0x05, 0x05, 0x00, 0x03, 0x07, 0x01, 0x01
        /*0010*/ 	.byte	0x02, 0x03, 0x00, 0x00, 0x02, 0x06, 0x01, 0x00, 0x04, 0x0b, 0x08, 0x00, 0x09, 0x00, 0x00, 0x00
        /*0020*/ 	.byte	0x00, 0x00, 0x00, 0x00


//--------------------- .nv.info._Z14different_testv --------------------------
	.section	.nv.info._Z14different_testv,"",@"SHT_CUDA_INFO"
	.sectionflags	@""
	.align	4


	//----- nvinfo : EIATTR_CUDA_API_VERSION
	.align		4
        /*0000*/ 	.byte	0x04, 0x37
        /*0002*/ 	.short	(.L_7 - .L_6)
.L_6:
        /*0004*/ 	.word	0x00000082


	//----- nvinfo : EIATTR_SPARSE_MMA_MASK
	.align		4
.L_7:
        /*0008*/ 	.byte	0x03, 0x50
        /*000a*/ 	.short	0x0000


	//----- nvinfo : EIATTR_MAXREG_COUNT
	.align		4
        /*000c*/ 	.byte	0x03, 0x1b
        /*000e*/ 	.short	0x00ff


	//----- nvinfo : EIATTR_NUM_BARRIERS
	.align		4
        /*0010*/ 	.byte	0x02, 0x4c
        /*0012*/ 	.byte	0x01
	.zero		1


	//----- nvinfo : EIATTR_MERCURY_ISA_VERSION
	.align		4
        /*0014*/ 	.byte	0x03, 0x5f
        /*0016*/ 	.short	0x0101


	//----- nvinfo : EIATTR_VRC_CTA_INIT_COUNT
	.align		4
        /*0018*/ 	.byte	0x02, 0x4a
	.zero		1
	.zero		1


	//----- nvinfo : EIATTR_EXIT_INSTR_OFFSETS
	.align		4
        /*001c*/ 	.byte	0x04, 0x1c
        /*001e*/ 	.short	(.L_9 - .L_8)


	//   ....[0]....
.L_8:
        /*0020*/ 	.word	0x00000040


	//   ....[1]....
        /*0024*/ 	.word	0x00000070


	//----- nvinfo : EIATTR_MAX_THREADS
	.align		4
.L_9:
        /*0028*/ 	.byte	0x04, 0x05
        /*002a*/ 	.short	(.L_11 - .L_10)
.L_10:
        /*002c*/ 	.word	0x00000040
        /*0030*/ 	.word	0x00000001
        /*0034*/ 	.word	0x00000001


	//----- nvinfo : EIATTR_SW_WAR
	.align		4
.L_11:
        /*0038*/ 	.byte	0x04, 0x36
        /*003a*/ 	.short	(.L_13 - .L_12)
.L_12:
        /*003c*/ 	.word	0x00000008
.L_13:


//--------------------- .nv.callgraph             --------------------------
	.section	.nv.callgraph,"",@"SHT_CUDA_CALLGRAPH"
	.align	4
	.sectionentsize	8
	.align		4
        /*0000*/ 	.word	0x00000000
	.align		4
        /*0004*/ 	.word	0xffffffff
	.align		4
        /*0008*/ 	.word	0x00000000
	.align		4
        /*000c*/ 	.word	0xfffffffe
	.align		4
        /*0010*/ 	.word	0x00000000
	.align		4
        /*0014*/ 	.word	0xfffffffd
	.align		4
        /*0018*/ 	.word	0x00000000
	.align		4
        /*001c*/ 	.word	0xfffffffc


//--------------------- .text._Z14different_testv --------------------------
	.section	.text._Z14different_testv,"ax",@progbits
	.align	128
        .global         _Z14different_testv
        .type           _Z14different_testv,@function
        .size           _Z14different_testv,(.L_x_1 - _Z14different_testv)
        .other          _Z14different_testv,@"STO_CUDA_ENTRY STV_DEFAULT"
_Z14different_testv:
.text._Z14different_testv:
[----:B------:R-:W-:Y:S01]  /*0000*/  LDC R1, c[0x0][0x37c] ;  /* 0x0000df00ff017b82 */ /* 0x000fe20000000800 */
[----:B------:R-:W0:Y:S02]  /*0010*/  S2R R0, SR_TID.X ;  /* 0x0000000000007919 */ /* 0x000e240000002100 */
[----:B0-----:R-:W-:-:S13]  /*0020*/  LOP3.LUT P0, RZ, R0, 0x20, RZ, 0xc0, !PT ;  /* 0x0000002000ff7812 */ /* 0x001fda000780c0ff */
[----:B------:R-:W-:Y:S06]  /*0030*/  @!P0 BAR.SYNC.DEFER_BLOCKING 0x0, 0x60 ;  /* 0x0001800000008b1d */ /* 0x000fec0000010000 */
[----:B------:R-:W-:Y:S05]  /*0040*/  @!P0 EXIT ;  /* 0x000000000000894d */ /* 0x000fea0003800000 */
[----:B------:R-:W-:Y:S06]  /*0050*/  BAR.SYNC.DEFER_BLOCKING 0x0, 0x80 ;  /* 0x0002000000007b1d */ /* 0x000fec0000010000 */
[----:B------:R-:W-:Y:S05]  /*0060*/  WARPSYNC.ALL ;  /* 0x0000000000007948 */ /* 0x000fea0003800000 */
[----:B------:R-:W-:Y:S05]  /*0070*/  EXIT ;  /* 0x000000000000794d */ /* 0x000fea0003800000 */
.L_x_0:
[----:B------:R-:W-:-:S00]  /*0080*/  BRA `(.L_x_0) ;  /* 0xfffffffc00fc7947 */ /* 0x000fc0000383ffff */
[----:B------:R-:W-:-:S00]  /*0090*/  NOP ;  /* 0x0000000000007918 */ /* 0x000fc00000000000 */
        /* <DEDUP_REMOVED lines=14> */
.L_x_1:


//--------------------- .nv.shared.reserved.0     --------------------------
	.section	.nv.shared.reserved.0,"aw",@nobits
	.weak		__nv_reservedSMEM_offset_0_alias
	.size		__nv_reservedSMEM_offset_0_alias, 0, 64
	.other		__nv_reservedSMEM_offset_0_alias,@"STO_CUDA_RESERVED_SHARED STV_DEFAULT"
__nv_reservedSMEM_offset_0_alias:
	.zero		0
	.zero		64


//--------------------- .nv.constant0._Z14different_testv --------------------------
	.section	.nv.constant0._Z14different_testv,"a",@progbits
	.sectionflags	@""
	.align	4
.nv.constant0._Z14different_testv:
	.zero		896


//--------------------- SYMBOLS --------------------------

	.type		.nv.reservedSmem.offset0,@object
	.size		.nv.reservedSmem.offset0,0x4
